	.headerflags	@"EF_CUDA_TEXMODE_UNIFIED EF_CUDA_64BIT_ADDRESS EF_CUDA_ACCELERATORS EF_CUDA_SM90 EF_CUDA_VIRTUAL_SM(EF_CUDA_SM90)"
	.elftype	@"ET_EXEC"


//--------------------- .nv.info                  --------------------------
	.section	.nv.info,"",@"SHT_CUDA_INFO"
	.align	4


	//----- nvinfo : EIATTR_REGCOUNT
	.align		4
        /*0000*/ 	.byte	0x04, 0x2f
        /*0002*/ 	.short	(.L_3 - .L_2)
	.align		4
.L_2:
        /*0004*/ 	.word	index@(triton_poi_fused__native_batch_norm_legit_no_training_relu_9)
        /*0008*/ 	.word	0x00000012


	//----- nvinfo : EIATTR_MIN_STACK_SIZE
	.align		4
.L_3:
        /*000c*/ 	.byte	0x04, 0x12
        /*000e*/ 	.short	(.L_5 - .L_4)
	.align		4
.L_4:
        /*0010*/ 	.word	index@(triton_poi_fused__native_batch_norm_legit_no_training_relu_9)
        /*0014*/ 	.word	0x00000000


	//----- nvinfo : EIATTR_FRAME_SIZE
	.align		4
.L_5:
        /*0018*/ 	.byte	0x04, 0x11
        /*001a*/ 	.short	(.L_7 - .L_6)
	.align		4
.L_6:
        /*001c*/ 	.word	index@(triton_poi_fused__native_batch_norm_legit_no_training_relu_9)
        /*0020*/ 	.word	0x00000000


	//----- nvinfo : EIATTR_MIN_STACK_SIZE
	.align		4
.L_7:
        /*0024*/ 	.byte	0x04, 0x12
        /*0026*/ 	.short	(.L_9 - .L_8)
	.align		4
.L_8:
        /*0028*/ 	.word	index@(triton_poi_fused__native_batch_norm_legit_no_training_relu_9)
        /*002c*/ 	.word	0x00000000
.L_9:


//--------------------- .nv.info.triton_poi_fused__native_batch_norm_legit_no_training_relu_9 --------------------------
	.section	.nv.info.triton_poi_fused__native_batch_norm_legit_no_training_relu_9,"",@"SHT_CUDA_INFO"
	.sectionflags	@""
	.align	4


	//----- nvinfo : EIATTR_CUDA_API_VERSION
	.align		4
        /*0000*/ 	.byte	0x04, 0x37
        /*0002*/ 	.short	(.L_11 - .L_10)
.L_10:
        /*0004*/ 	.word	0x0000007c


	//----- nvinfo : EIATTR_KPARAM_INFO
	.align		4
.L_11:
        /*0008*/ 	.byte	0x04, 0x17
        /*000a*/ 	.short	(.L_13 - .L_12)
.L_12:
        /*000c*/ 	.word	0x00000000
        /*0010*/ 	.short	0x0006
        /*0012*/ 	.short	0x0030
        /*0014*/ 	.byte	0x00, 0xf0, 0x11, 0x00


	//----- nvinfo : EIATTR_KPARAM_INFO
	.align		4
.L_13:
        /*0018*/ 	.byte	0x04, 0x17
        /*001a*/ 	.short	(.L_15 - .L_14)
.L_14:
        /*001c*/ 	.word	0x00000000
        /*0020*/ 	.short	0x0005
        /*0022*/ 	.short	0x0028
        /*0024*/ 	.byte	0x00, 0xf4, 0x21, 0x00


	//----- nvinfo : EIATTR_KPARAM_INFO
	.align		4
.L_15:
        /*0028*/ 	.byte	0x04, 0x17
        /*002a*/ 	.short	(.L_17 - .L_16)
.L_16:
        /*002c*/ 	.word	0x00000000
        /*0030*/ 	.short	0x0004
        /*0032*/ 	.short	0x0020
        /*0034*/ 	.byte	0x00, 0xf4, 0x21, 0x00


	//----- nvinfo : EIATTR_KPARAM_INFO
	.align		4
.L_17:
        /*0038*/ 	.byte	0x04, 0x17
        /*003a*/ 	.short	(.L_19 - .L_18)
.L_18:
        /*003c*/ 	.word	0x00000000
        /*0040*/ 	.short	0x0003
        /*0042*/ 	.short	0x0018
        /*0044*/ 	.byte	0x00, 0xf4, 0x21, 0x00


	//----- nvinfo : EIATTR_KPARAM_INFO
	.align		4
.L_19:
        /*0048*/ 	.byte	0x04, 0x17
        /*004a*/ 	.short	(.L_21 - .L_20)
.L_20:
        /*004c*/ 	.word	0x00000000
        /*0050*/ 	.short	0x0002
        /*0052*/ 	.short	0x0010
        /*0054*/ 	.byte	0x00, 0xf4, 0x21, 0x00


	//----- nvinfo : EIATTR_KPARAM_INFO
	.align		4
.L_21:
        /*0058*/ 	.byte	0x04, 0x17
        /*005a*/ 	.short	(.L_23 - .L_22)
.L_22:
        /*005c*/ 	.word	0x00000000
        /*0060*/ 	.short	0x0001
        /*0062*/ 	.short	0x0008
        /*0064*/ 	.byte	0x00, 0xf4, 0x21, 0x00


	//----- nvinfo : EIATTR_KPARAM_INFO
	.align		4
.L_23:
        /*0068*/ 	.byte	0x04, 0x17
        /*006a*/ 	.short	(.L_25 - .L_24)
.L_24:
        /*006c*/ 	.word	0x00000000
        /*0070*/ 	.short	0x0000
        /*0072*/ 	.short	0x0000
        /*0074*/ 	.byte	0x00, 0xf4, 0x21, 0x00


	//----- nvinfo : EIATTR_SPARSE_MMA_MASK
	.align		4
.L_25:
        /*0078*/ 	.byte	0x03, 0x50
        /*007a*/ 	.short	0x0000


	//----- nvinfo : EIATTR_MAXREG_COUNT
	.align		4
        /*007c*/ 	.byte	0x03, 0x1b
        /*007e*/ 	.short	0x00ff


	//----- nvinfo : EIATTR_EXIT_INSTR_OFFSETS
	.align		4
        /*0080*/ 	.byte	0x04, 0x1c
        /*0082*/ 	.short	(.L_27 - .L_26)


	//   ....[0]....
.L_26:
        /*0084*/ 	.word	0x000003d0


	//----- nvinfo : EIATTR_REQNTID
	.align		4
.L_27:
        /*0088*/ 	.byte	0x04, 0x10
        /*008a*/ 	.short	(.L_29 - .L_28)
.L_28:
        /*008c*/ 	.word	0x00000100
        /*0090*/ 	.word	0x00000001
        /*0094*/ 	.word	0x00000001


	//----- nvinfo : EIATTR_CBANK_PARAM_SIZE
	.align		4
.L_29:
        /*0098*/ 	.byte	0x03, 0x19
        /*009a*/ 	.short	0x0034


	//----- nvinfo : EIATTR_PARAM_CBANK
	.align		4
        /*009c*/ 	.byte	0x04, 0x0a
        /*009e*/ 	.short	(.L_31 - .L_30)
	.align		4
.L_30:
        /*00a0*/ 	.word	index@(.nv.constant0.triton_poi_fused__native_batch_norm_legit_no_training_relu_9)
        /*00a4*/ 	.short	0x0210
        /*00a6*/ 	.short	0x0034


	//----- nvinfo : EIATTR_SW_WAR
	.align		4
.L_31:
        /*00a8*/ 	.byte	0x04, 0x36
        /*00aa*/ 	.short	(.L_33 - .L_32)
.L_32:
        /*00ac*/ 	.word	0x00000008
.L_33:


//--------------------- .nv.callgraph             --------------------------
	.section	.nv.callgraph,"",@"SHT_CUDA_CALLGRAPH"
	.align	4
	.sectionentsize	8
	.align		4
        /*0000*/ 	.word	0x00000000
	.align		4
        /*0004*/ 	.word	0xffffffff
	.align		4
        /*0008*/ 	.word	0x00000000
	.align		4
        /*000c*/ 	.word	0xfffffffe
	.align		4
        /*0010*/ 	.word	0x00000000
	.align		4
        /*0014*/ 	.word	0xfffffffd
	.align		4
        /*0018*/ 	.word	0x00000000
	.align		4
        /*001c*/ 	.word	0xfffffffc


//--------------------- .nv.constant4             --------------------------
	.section	.nv.constant4,"a",@progbits
	.align	8
	.align		8
.nv.constant4:
        /*0000*/ 	.dword	_$_str
	.align		8
        /*0008*/ 	.dword	_$_str_$_2


//--------------------- .text.triton_poi_fused__native_batch_norm_legit_no_training_relu_9 --------------------------
	.section	.text.triton_poi_fused__native_batch_norm_legit_no_training_relu_9,"ax",@progbits
	.align	128
        .global         triton_poi_fused__native_batch_norm_legit_no_training_relu_9
        .type           triton_poi_fused__native_batch_norm_legit_no_training_relu_9,@function
        .size           triton_poi_fused__native_batch_norm_legit_no_training_relu_9,(.L_x_1 - triton_poi_fused__native_batch_norm_legit_no_training_relu_9)
        .other          triton_poi_fused__native_batch_norm_legit_no_training_relu_9,@"STO_CUDA_ENTRY STV_DEFAULT"
triton_poi_fused__native_batch_norm_legit_no_training_relu_9:
.text.triton_poi_fused__native_batch_norm_legit_no_training_relu_9:
[----:B------:R-:W-:Y:S01]  /*0000*/  LDC R1, c[0x0][0x28] ;  /* 0x00000a00ff017b82 */ /* 0x000fe20000000800 */
[----:B------:R-:W1:Y:S07]  /*0010*/  S2R R0, SR_TID.X ;  /* 0x0000000000007919 */ /* 0x000e6e0000002100 */
[----:B------:R-:W2:Y:S01]  /*0020*/  LDC.64 R2, c[0x0][0x220] ;  /* 0x00008800ff027b82 */ /* 0x000ea20000000a00 */
[----:B------:R-:W-:Y:S01]  /*0030*/  ULDC.64 UR4, c[0x0][0x208] ;  /* 0x0000820000047ab9 */ /* 0x000fe20000000a00 */
[----:B------:R-:W3:Y:S06]  /*0040*/  S2R R7, SR_CTAID.X ;  /* 0x0000000000077919 */ /* 0x000eec0000002500 */
[----:B------:R-:W4:Y:S08]  /*0050*/  LDC.64 R8, c[0x0][0x228] ;  /* 0x00008a00ff087b82 */ /* 0x000f300000000a00 */
[----:B------:R-:W5:Y:S01]  /*0060*/  LDC.64 R10, c[0x0][0x230] ;  /* 0x00008c00ff0a7b82 */ /* 0x000f620000000a00 */
[----:B-1----:R-:W-:-:S02]  /*0070*/  SHF.L.U32 R0, R0, 0x1, RZ ;  /* 0x0000000100007819 */ /* 0x002fc400000006ff */
[----:B---3--:R-:W-:Y:S02]  /*0080*/  SHF.R.S32.HI R5, RZ, 0x16, R7 ;  /* 0x00000016ff057819 */ /* 0x008fe40000011407 */
[----:B------:R-:W-:Y:S02]  /*0090*/  LOP3.LUT R0, R0, 0x1fe, RZ, 0xc0, !PT ;  /* 0x000001fe00007812 */ /* 0x000fe400078ec0ff */
[----:B------:R-:W-:Y:S02]  /*00a0*/  SGXT R5, R5, 0x1 ;  /* 0x000000010505781a */ /* 0x000fe40000000200 */
[----:B------:R-:W-:Y:S02]  /*00b0*/  LEA R0, R7, R0, 0x9 ;  /* 0x0000000007007211 */ /* 0x000fe400078e48ff */
[----:B------:R-:W1:Y:S02]  /*00c0*/  LDC.64 R6, c[0x0][0x218] ;  /* 0x00008600ff067b82 */ /* 0x000e640000000a00 */
[----:B------:R-:W-:-:S04]  /*00d0*/  LEA.HI R5, R5, R0, RZ, 0x5 ;  /* 0x0000000005057211 */ /* 0x000fc800078f28ff */
[----:B------:R-:W-:-:S04]  /*00e0*/  LOP3.LUT R5, R5, 0xffffffe0, RZ, 0xc0, !PT ;  /* 0xffffffe005057812 */ /* 0x000fc800078ec0ff */
[----:B------:R-:W-:Y:S02]  /*00f0*/  IADD3 R13, R0, -R5, RZ ;  /* 0x80000005000d7210 */ /* 0x000fe40007ffe0ff */
[----:B------:R-:W3:Y:S03]  /*0100*/  LDC.64 R4, c[0x0][0x210] ;  /* 0x00008400ff047b82 */ /* 0x000ee60000000a00 */
[----:B--2---:R-:W-:-:S06]  /*0110*/  IMAD.WIDE R2, R13, 0x4, R2 ;  /* 0x000000040d027825 */ /* 0x004fcc00078e0202 */
[----:B------:R-:W2:Y:S01]  /*0120*/  LDG.E.EL.64 R2, desc[UR4][R2.64] ;  /* 0x0000000402027981 */ /* 0x000ea2000c2e1b00 */
[----:B-1----:R-:W-:-:S04]  /*0130*/  IMAD.WIDE R6, R13, 0x4, R6 ;  /* 0x000000040d067825 */ /* 0x002fc800078e0206 */
[C---:B----4-:R-:W-:Y:S02]  /*0140*/  IMAD.WIDE R8, R13.reuse, 0x4, R8 ;  /* 0x000000040d087825 */ /* 0x050fe400078e0208 */
[----:B------:R-:W4:Y:S02]  /*0150*/  LDG.E.EL.64 R6, desc[UR4][R6.64] ;  /* 0x0000000406067981 */ /* 0x000f24000c2e1b00 */
[----:B-----5:R-:W-:Y:S02]  /*0160*/  IMAD.WIDE R10, R13, 0x4, R10 ;  /* 0x000000040d0a7825 */ /* 0x020fe400078e020a */
[----:B------:R-:W5:Y:S02]  /*0170*/  LDG.E.EL.64 R8, desc[UR4][R8.64] ;  /* 0x0000000408087981 */ /* 0x000f64000c2e1b00 */
[----:B---3--:R-:W-:Y:S02]  /*0180*/  IMAD.WIDE R4, R0, 0x4, R4 ;  /* 0x0000000400047825 */ /* 0x008fe400078e0204 */
[----:B------:R-:W5:Y:S04]  /*0190*/  LDG.E.EL.64 R10, desc[UR4][R10.64] ;  /* 0x000000040a0a7981 */ /* 0x000f68000c2e1b00 */
[----:B------:R-:W4:Y:S01]  /*01a0*/  LDG.E.64 R4, desc[UR4][R4.64] ;  /* 0x0000000404047981 */ /* 0x000f22000c1e1b00 */
[----:B------:R-:W-:Y:S01]  /*01b0*/  HFMA2.MMA R14, -RZ, RZ, 1.625, 0 ;  /* 0x3e800000ff0e7435 */ /* 0x000fe200000001ff */
[----:B--2---:R-:W-:Y:S01]  /*01c0*/  FADD R2, R2, 9.9999997473787516356e-06 ;  /* 0x3727c5ac02027421 */ /* 0x004fe20000000000 */
[----:B------:R-:W-:-:S03]  /*01d0*/  FADD R3, R3, 9.9999997473787516356e-06 ;  /* 0x3727c5ac03037421 */ /* 0x000fc60000000000 */
[----:B------:R-:W1:Y:S08]  /*01e0*/  MUFU.SQRT R12, R2 ;  /* 0x00000002000c7308 */ /* 0x000e700000002000 */
[----:B------:R2:W3:Y:S01]  /*01f0*/  MUFU.SQRT R13, R3 ;  /* 0x00000003000d7308 */ /* 0x0004e20000002000 */
[C---:B-1----:R-:W-:Y:S02]  /*0200*/  FSETP.GT.AND P0, PT, R12.reuse, 8.50705917302346158658e+37, PT ;  /* 0x7e8000000c00780b */ /* 0x042fe40003f04000 */
[----:B------:R-:W-:Y:S01]  /*0210*/  FSETP.GEU.AND P2, PT, R12, 1.175494350822287508e-38, PT ;  /* 0x008000000c00780b */ /* 0x000fe20003f4e000 */
[----:B--2---:R-:W1:Y:S01]  /*0220*/  LDC.64 R2, c[0x0][0x238] ;  /* 0x00008e00ff027b82 */ /* 0x004e620000000a00 */
[----:B---3--:R-:W-:-:S02]  /*0230*/  FSETP.GT.AND P1, PT, R13, 8.50705917302346158658e+37, PT ;  /* 0x7e8000000d00780b */ /* 0x008fc40003f24000 */
[----:B------:R-:W-:-:S07]  /*0240*/  FSETP.GEU.AND P3, PT, R13, 1.175494350822287508e-38, PT ;  /* 0x008000000d00780b */ /* 0x000fce0003f6e000 */
[----:B------:R-:W-:-:S04]  /*0250*/  @P0 FMUL R12, R12, 0.25 ;  /* 0x3e8000000c0c0820 */ /* 0x000fc80000400000 */
[----:B------:R-:W-:Y:S01]  /*0260*/  @!P2 FMUL R12, R12, 16777216 ;  /* 0x4b8000000c0ca820 */ /* 0x000fe20000400000 */
[----:B------:R-:W-:-:S04]  /*0270*/  @P1 FMUL R13, R13, 0.25 ;  /* 0x3e8000000d0d1820 */ /* 0x000fc80000400000 */
[----:B------:R-:W-:Y:S01]  /*0280*/  @!P3 FMUL R13, R13, 16777216 ;  /* 0x4b8000000d0db820 */ /* 0x000fe20000400000 */
[----:B------:R-:W2:Y:S01]  /*0290*/  MUFU.RCP R12, R12 ;  /* 0x0000000c000c7308 */ /* 0x000ea20000001000 */
[----:B------:R-:W-:-:S07]  /*02a0*/  FSEL R15, R14, 1, P0 ;  /* 0x3f8000000e0f7808 */ /* 0x000fce0000000000 */
[----:B------:R-:W3:Y:S01]  /*02b0*/  MUFU.RCP R13, R13 ;  /* 0x0000000d000d7308 */ /* 0x000ee20000001000 */
[----:B------:R-:W-:Y:S01]  /*02c0*/  FSEL R14, R14, 1, P1 ;  /* 0x3f8000000e0e7808 */ /* 0x000fe20000800000 */
[----:B------:R-:W-:-:S04]  /*02d0*/  @!P2 FMUL R15, R15, 16777216 ;  /* 0x4b8000000f0fa820 */ /* 0x000fc80000400000 */
[----:B------:R-:W-:Y:S01]  /*02e0*/  @!P3 FMUL R14, R14, 16777216 ;  /* 0x4b8000000e0eb820 */ /* 0x000fe20000400000 */
[----:B----4-:R-:W-:Y:S01]  /*02f0*/  FADD R5, R5, -R7 ;  /* 0x8000000705057221 */ /* 0x010fe20000000000 */
[----:B------:R-:W-:Y:S01]  /*0300*/  FADD R4, R4, -R6 ;  /* 0x8000000604047221 */ /* 0x000fe20000000000 */
[----:B--2---:R-:W-:Y:S01]  /*0310*/  FMUL R15, R12, R15 ;  /* 0x0000000f0c0f7220 */ /* 0x004fe20000400000 */
[----:B---3--:R-:W-:-:S03]  /*0320*/  FMUL R14, R13, R14 ;  /* 0x0000000e0d0e7220 */ /* 0x008fc60000400000 */
[----:B------:R-:W-:Y:S01]  /*0330*/  FMUL R15, R4, R15 ;  /* 0x0000000f040f7220 */ /* 0x000fe20000400000 */
[----:B------:R-:W-:-:S03]  /*0340*/  FMUL R14, R5, R14 ;  /* 0x0000000e050e7220 */ /* 0x000fc60000400000 */
[----:B-----5:R-:W-:Y:S01]  /*0350*/  FFMA R8, R8, R15, R10 ;  /* 0x0000000f08087223 */ /* 0x020fe2000000000a */
[----:B------:R-:W-:-:S04]  /*0360*/  FFMA R9, R9, R14, R11 ;  /* 0x0000000e09097223 */ /* 0x000fc8000000000b */
[----:B------:R-:W-:Y:S02]  /*0370*/  FSETP.GEU.AND P0, PT, R8, RZ, PT ;  /* 0x000000ff0800720b */ /* 0x000fe40003f0e000 */
[C---:B------:R-:W-:Y:S01]  /*0380*/  FSETP.GEU.AND P1, PT, R9.reuse, RZ, PT ;  /* 0x000000ff0900720b */ /* 0x040fe20003f2e000 */
[----:B-1----:R-:W-:Y:S01]  /*0390*/  IMAD.WIDE R2, R0, 0x4, R2 ;  /* 0x0000000400027825 */ /* 0x002fe200078e0202 */
[----:B------:R-:W-:Y:S02]  /*03a0*/  FSEL R8, R8, RZ, P0 ;  /* 0x000000ff08087208 */ /* 0x000fe40000000000 */
[----:B------:R-:W-:-:S05]  /*03b0*/  FSEL R9, R9, RZ, P1 ;  /* 0x000000ff09097208 */ /* 0x000fca0000800000 */
[----:B------:R-:W-:Y:S01]  /*03c0*/  STG.E.64 desc[UR4][R2.64], R8 ;  /* 0x0000000802007986 */ /* 0x000fe2000c101b04 */
[----:B------:R-:W-:Y:S05]  /*03d0*/  EXIT ;  /* 0x000000000000794d */ /* 0x000fea0003800000 */
.L_x_0:
[----:B------:R-:W-:-:S00]  /*03e0*/  BRA `(.L_x_0) ;  /* 0xfffffffc00fc7947 */ /* 0x000fc0000383ffff */
[----:B------:R-:W-:-:S00]  /*03f0*/  NOP ;  /* 0x0000000000007918 */ /* 0x000fc00000000000 */
        /* <DEDUP_REMOVED lines=8> */
.L_x_1:


//--------------------- .nv.global.init           --------------------------
	.section	.nv.global.init,"aw",@progbits
.nv.global.init:
	.type		_$_str,@object
	.size		_$_str,(_$_str_$_2 - _$_str)
_$_str:
        /*0000*/ 	.byte	0x5f, 0x5f, 0x43, 0x55, 0x44, 0x41, 0x5f, 0x46, 0x54, 0x5a, 0x00
	.type		_$_str_$_2,@object
	.size		_$_str_$_2,(.L_1 - _$_str_$_2)
_$_str_$_2:
        /*000b*/ 	.byte	0x5f, 0x5f, 0x43, 0x55, 0x44, 0x41, 0x5f, 0x50, 0x52, 0x45, 0x43, 0x5f, 0x53, 0x51, 0x52, 0x54
        /*001b*/ 	.byte	0x00
.L_1:


//--------------------- .nv.constant0.triton_poi_fused__native_batch_norm_legit_no_training_relu_9 --------------------------
	.section	.nv.constant0.triton_poi_fused__native_batch_norm_legit_no_training_relu_9,"a",@progbits
	.sectionflags	@""
	.align	4
.nv.constant0.triton_poi_fused__native_batch_norm_legit_no_training_relu_9:
	.zero		580
